//
// Generated by NVIDIA NVVM Compiler
//
// Compiler Build ID: CL-36424714
// Cuda compilation tools, release 13.0, V13.0.88
// Based on NVVM 20.0.0
//

.version 9.0
.target sm_100
.address_size 64

	// .globl	_Z11convolutionPKfPfiiii
.const .align 4 .b8 c_kernel[4096];
.extern .shared .align 16 .b8 s_data[];

.visible .entry _Z11convolutionPKfPfiiii(
	.param .u64 .ptr .align 1 _Z11convolutionPKfPfiiii_param_0,
	.param .u64 .ptr .align 1 _Z11convolutionPKfPfiiii_param_1,
	.param .u32 _Z11convolutionPKfPfiiii_param_2,
	.param .u32 _Z11convolutionPKfPfiiii_param_3,
	.param .u32 _Z11convolutionPKfPfiiii_param_4,
	.param .u32 _Z11convolutionPKfPfiiii_param_5
)
{
	.reg .pred 	%p<42>;
	.reg .b32 	%r<102>;
	.reg .b32 	%f<99>;
	.reg .b64 	%rd<52>;

	ld.param.u64 	%rd8, [_Z11convolutionPKfPfiiii_param_0];
	ld.param.u32 	%r49, [_Z11convolutionPKfPfiiii_param_2];
	ld.param.u32 	%r50, [_Z11convolutionPKfPfiiii_param_3];
	ld.param.u32 	%r51, [_Z11convolutionPKfPfiiii_param_4];
	ld.param.u32 	%r52, [_Z11convolutionPKfPfiiii_param_5];
	cvta.to.global.u64 	%rd1, %rd8;
	add.s32 	%r1, %r51, 31;
	add.s32 	%r2, %r52, 31;
	sub.s32 	%r3, %r50, %r52;
	mov.u32 	%r53, %ctaid.y;
	shl.b32 	%r4, %r53, 5;
	mov.u32 	%r5, %tid.y;
	add.s32 	%r6, %r4, %r5;
	mov.u32 	%r54, %ctaid.x;
	shl.b32 	%r7, %r54, 5;
	mov.u32 	%r8, %tid.x;
	add.s32 	%r9, %r7, %r8;
	setp.ge.s32 	%p1, %r5, %r1;
	@%p1 bra 	$L__BB0_25;
	sub.s32 	%r55, %r52, %r8;
	add.s32 	%r10, %r55, 30;
	and.b32  	%r11, %r10, 96;
	cvt.s64.s32 	%rd19, %r7;
	cvt.u64.u32 	%rd12, %r8;
	add.s64 	%rd14, %rd12, %rd19;
	mov.u32 	%r93, %r5;
$L__BB0_2:
	setp.ge.s32 	%p2, %r8, %r2;
	@%p2 bra 	$L__BB0_24;
	setp.eq.s32 	%p3, %r11, 96;
	add.s32 	%r13, %r93, %r4;
	mul.lo.s32 	%r14, %r13, %r50;
	mul.lo.s32 	%r15, %r93, %r2;
	mov.u32 	%r94, %r8;
	@%p3 bra 	$L__BB0_13;
	setp.ge.s32 	%p4, %r13, %r49;
	setp.ge.s32 	%p5, %r9, %r50;
	mov.f32 	%f82, 0f00000000;
	or.pred  	%p6, %p4, %p5;
	@%p6 bra 	$L__BB0_6;
	add.s32 	%r56, %r9, %r14;
	mul.wide.s32 	%rd9, %r56, 4;
	add.s64 	%rd10, %rd1, %rd9;
	ld.global.f32 	%f82, [%rd10];
$L__BB0_6:
	add.s32 	%r94, %r8, 32;
	setp.eq.s32 	%p7, %r11, 0;
	add.s32 	%r57, %r8, %r15;
	shl.b32 	%r58, %r57, 2;
	mov.u32 	%r59, s_data;
	add.s32 	%r17, %r59, %r58;
	st.shared.f32 	[%r17], %f82;
	@%p7 bra 	$L__BB0_13;
	add.s32 	%r60, %r9, 32;
	setp.ge.s32 	%p9, %r60, %r50;
	cvt.s64.s32 	%rd13, %r14;
	add.s64 	%rd15, %rd14, %rd13;
	shl.b64 	%rd16, %rd15, 2;
	add.s64 	%rd2, %rd1, %rd16;
	mov.f32 	%f83, 0f00000000;
	or.pred  	%p10, %p4, %p9;
	@%p10 bra 	$L__BB0_9;
	ld.global.f32 	%f83, [%rd2+128];
$L__BB0_9:
	add.s32 	%r94, %r8, 64;
	setp.eq.s32 	%p11, %r11, 32;
	st.shared.f32 	[%r17+128], %f83;
	@%p11 bra 	$L__BB0_13;
	add.s32 	%r61, %r9, 64;
	setp.ge.s32 	%p13, %r61, %r50;
	mov.f32 	%f84, 0f00000000;
	or.pred  	%p14, %p4, %p13;
	@%p14 bra 	$L__BB0_12;
	ld.global.f32 	%f84, [%rd2+256];
$L__BB0_12:
	add.s32 	%r94, %r8, 96;
	st.shared.f32 	[%r17+256], %f84;
$L__BB0_13:
	setp.lt.u32 	%p15, %r10, 96;
	@%p15 bra 	$L__BB0_24;
	cvt.s64.s32 	%rd21, %r14;
$L__BB0_15:
	setp.ge.s32 	%p16, %r13, %r49;
	add.s32 	%r22, %r94, %r7;
	setp.ge.s32 	%p17, %r22, %r50;
	mov.f32 	%f85, 0f00000000;
	or.pred  	%p18, %p16, %p17;
	@%p18 bra 	$L__BB0_17;
	add.s32 	%r62, %r22, %r14;
	mul.wide.s32 	%rd17, %r62, 4;
	add.s64 	%rd18, %rd1, %rd17;
	ld.global.f32 	%f85, [%rd18];
$L__BB0_17:
	add.s32 	%r63, %r94, %r15;
	shl.b32 	%r64, %r63, 2;
	mov.u32 	%r65, s_data;
	add.s32 	%r23, %r65, %r64;
	st.shared.f32 	[%r23], %f85;
	add.s32 	%r66, %r22, 32;
	setp.ge.s32 	%p20, %r66, %r50;
	cvt.s64.s32 	%rd20, %r94;
	add.s64 	%rd22, %rd20, %rd19;
	add.s64 	%rd23, %rd22, %rd21;
	shl.b64 	%rd24, %rd23, 2;
	add.s64 	%rd3, %rd1, %rd24;
	mov.f32 	%f86, 0f00000000;
	or.pred  	%p21, %p16, %p20;
	@%p21 bra 	$L__BB0_19;
	ld.global.f32 	%f86, [%rd3+128];
$L__BB0_19:
	st.shared.f32 	[%r23+128], %f86;
	add.s32 	%r67, %r22, 64;
	setp.ge.s32 	%p23, %r67, %r50;
	mov.f32 	%f87, 0f00000000;
	or.pred  	%p24, %p16, %p23;
	@%p24 bra 	$L__BB0_21;
	ld.global.f32 	%f87, [%rd3+256];
$L__BB0_21:
	st.shared.f32 	[%r23+256], %f87;
	add.s32 	%r68, %r22, 96;
	setp.ge.s32 	%p26, %r68, %r50;
	mov.f32 	%f88, 0f00000000;
	or.pred  	%p27, %p16, %p26;
	@%p27 bra 	$L__BB0_23;
	ld.global.f32 	%f88, [%rd3+384];
$L__BB0_23:
	st.shared.f32 	[%r23+384], %f88;
	add.s32 	%r94, %r94, 128;
	setp.lt.s32 	%p28, %r94, %r2;
	@%p28 bra 	$L__BB0_15;
$L__BB0_24:
	add.s32 	%r93, %r93, 32;
	setp.lt.s32 	%p29, %r93, %r1;
	@%p29 bra 	$L__BB0_2;
$L__BB0_25:
	bar.sync 	0;
	sub.s32 	%r69, %r49, %r51;
	setp.gt.s32 	%p30, %r6, %r69;
	setp.gt.s32 	%p31, %r9, %r3;
	or.pred  	%p32, %p30, %p31;
	@%p32 bra 	$L__BB0_41;
	mov.f32 	%f97, 0f00000000;
	min.s32 	%r70, %r51, %r52;
	setp.lt.s32 	%p33, %r70, 1;
	@%p33 bra 	$L__BB0_40;
	and.b32  	%r26, %r52, 7;
	add.s32 	%r27, %r26, -1;
	and.b32  	%r28, %r52, 3;
	and.b32  	%r29, %r52, 2147483640;
	and.b32  	%r30, %r52, 1;
	neg.s32 	%r31, %r29;
	shl.b32 	%r72, %r8, 2;
	mov.u32 	%r73, s_data;
	add.s32 	%r74, %r72, %r73;
	add.s32 	%r32, %r74, 16;
	shl.b32 	%r33, %r2, 2;
	mov.f32 	%f97, 0f00000000;
	mov.b32 	%r96, 0;
	mov.u64 	%rd45, c_kernel;
$L__BB0_28:
	setp.lt.u32 	%p34, %r52, 8;
	add.s32 	%r35, %r96, %r5;
	mad.lo.s32 	%r36, %r35, %r2, %r8;
	mul.lo.s32 	%r37, %r96, %r52;
	mov.b32 	%r100, 0;
	@%p34 bra 	$L__BB0_31;
	mad.lo.s32 	%r97, %r33, %r35, %r32;
	mul.wide.u32 	%rd25, %r37, 4;
	add.s64 	%rd27, %rd45, %rd25;
	add.s64 	%rd51, %rd27, 16;
	mov.u32 	%r98, %r31;
$L__BB0_30:
	.pragma "nounroll";
	ld.shared.f32 	%f39, [%r97+-16];
	ld.const.f32 	%f40, [%rd51+-16];
	fma.rn.f32 	%f41, %f39, %f40, %f97;
	ld.shared.f32 	%f42, [%r97+-12];
	ld.const.f32 	%f43, [%rd51+-12];
	fma.rn.f32 	%f44, %f42, %f43, %f41;
	ld.shared.f32 	%f45, [%r97+-8];
	ld.const.f32 	%f46, [%rd51+-8];
	fma.rn.f32 	%f47, %f45, %f46, %f44;
	ld.shared.f32 	%f48, [%r97+-4];
	ld.const.f32 	%f49, [%rd51+-4];
	fma.rn.f32 	%f50, %f48, %f49, %f47;
	ld.shared.f32 	%f51, [%r97];
	ld.const.f32 	%f52, [%rd51];
	fma.rn.f32 	%f53, %f51, %f52, %f50;
	ld.shared.f32 	%f54, [%r97+4];
	ld.const.f32 	%f55, [%rd51+4];
	fma.rn.f32 	%f56, %f54, %f55, %f53;
	ld.shared.f32 	%f57, [%r97+8];
	ld.const.f32 	%f58, [%rd51+8];
	fma.rn.f32 	%f59, %f57, %f58, %f56;
	ld.shared.f32 	%f60, [%r97+12];
	ld.const.f32 	%f61, [%rd51+12];
	fma.rn.f32 	%f97, %f60, %f61, %f59;
	add.s32 	%r98, %r98, 8;
	add.s32 	%r97, %r97, 32;
	add.s64 	%rd51, %rd51, 32;
	setp.ne.s32 	%p35, %r98, 0;
	mov.u32 	%r100, %r29;
	@%p35 bra 	$L__BB0_30;
$L__BB0_31:
	setp.eq.s32 	%p36, %r26, 0;
	@%p36 bra 	$L__BB0_39;
	setp.lt.u32 	%p37, %r27, 3;
	@%p37 bra 	$L__BB0_34;
	add.s32 	%r76, %r36, %r100;
	shl.b32 	%r77, %r76, 2;
	add.s32 	%r79, %r73, %r77;
	ld.shared.f32 	%f63, [%r79];
	add.s32 	%r80, %r100, %r37;
	mul.wide.u32 	%rd28, %r80, 4;
	add.s64 	%rd30, %rd45, %rd28;
	ld.const.f32 	%f64, [%rd30];
	fma.rn.f32 	%f65, %f63, %f64, %f97;
	ld.shared.f32 	%f66, [%r79+4];
	cvt.u64.u32 	%rd31, %r37;
	cvt.u64.u32 	%rd32, %r100;
	add.s64 	%rd33, %rd32, %rd31;
	shl.b64 	%rd34, %rd33, 2;
	add.s64 	%rd35, %rd45, %rd34;
	ld.const.f32 	%f67, [%rd35+4];
	fma.rn.f32 	%f68, %f66, %f67, %f65;
	ld.shared.f32 	%f69, [%r79+8];
	ld.const.f32 	%f70, [%rd35+8];
	fma.rn.f32 	%f71, %f69, %f70, %f68;
	ld.shared.f32 	%f72, [%r79+12];
	ld.const.f32 	%f73, [%rd35+12];
	fma.rn.f32 	%f97, %f72, %f73, %f71;
	add.s32 	%r100, %r100, 4;
$L__BB0_34:
	setp.eq.s32 	%p38, %r28, 0;
	@%p38 bra 	$L__BB0_39;
	setp.eq.s32 	%p39, %r28, 1;
	@%p39 bra 	$L__BB0_37;
	add.s32 	%r81, %r36, %r100;
	shl.b32 	%r82, %r81, 2;
	add.s32 	%r84, %r73, %r82;
	ld.shared.f32 	%f75, [%r84];
	add.s32 	%r85, %r100, %r37;
	mul.wide.u32 	%rd36, %r85, 4;
	add.s64 	%rd38, %rd45, %rd36;
	ld.const.f32 	%f76, [%rd38];
	fma.rn.f32 	%f77, %f75, %f76, %f97;
	ld.shared.f32 	%f78, [%r84+4];
	cvt.u64.u32 	%rd39, %r37;
	cvt.u64.u32 	%rd40, %r100;
	add.s64 	%rd41, %rd40, %rd39;
	shl.b64 	%rd42, %rd41, 2;
	add.s64 	%rd43, %rd45, %rd42;
	ld.const.f32 	%f79, [%rd43+4];
	fma.rn.f32 	%f97, %f78, %f79, %f77;
	add.s32 	%r100, %r100, 2;
$L__BB0_37:
	setp.eq.s32 	%p40, %r30, 0;
	@%p40 bra 	$L__BB0_39;
	add.s32 	%r86, %r36, %r100;
	shl.b32 	%r87, %r86, 2;
	add.s32 	%r89, %r73, %r87;
	ld.shared.f32 	%f80, [%r89];
	add.s32 	%r90, %r100, %r37;
	mul.wide.u32 	%rd44, %r90, 4;
	add.s64 	%rd46, %rd45, %rd44;
	ld.const.f32 	%f81, [%rd46];
	fma.rn.f32 	%f97, %f80, %f81, %f97;
$L__BB0_39:
	add.s32 	%r96, %r96, 1;
	setp.ne.s32 	%p41, %r96, %r51;
	@%p41 bra 	$L__BB0_28;
$L__BB0_40:
	ld.param.u64 	%rd50, [_Z11convolutionPKfPfiiii_param_1];
	mad.lo.s32 	%r91, %r6, %r3, %r6;
	add.s32 	%r92, %r91, %r9;
	cvta.to.global.u64 	%rd47, %rd50;
	mul.wide.s32 	%rd48, %r92, 4;
	add.s64 	%rd49, %rd47, %rd48;
	st.global.f32 	[%rd49], %f97;
$L__BB0_41:
	ret;

}


// ===== COMPILED SASS (sm_100) =====

	.target	sm_100

	.elftype	@"ET_EXEC"


//--------------------- .note.nv.tkinfo           --------------------------
	.section	.note.nv.tkinfo,"",@"SHT_NOTE"
	.sectionflags	@"SHF_NOTE_NV_TKINFO"
	.tkinfo
        /*0018*/ 	.word	0x00000002
        /*0030*/ 	.string	""
        /*0030*/ 	.string	"ptxas"
        /*0030*/ 	.string	"Cuda compilation tools, release 13.0, V13.0.88"
        /*0030*/ 	.string	"Build cuda_13.0.r13.0/compiler.36424714_0"
        /*0030*/ 	.string	"-arch sm_100 -m 64 "



//--------------------- .note.nv.cuinfo           --------------------------
	.section	.note.nv.cuinfo,"",@"SHT_NOTE"
	.sectionflags	@"SHF_NOTE_NV_CUINFO"
        /*0018*/ 	.short	0x0002
        /*001a*/ 	.short	0x0064
        /*001c*/ 	.short	0x0082
	.zero		2


//--------------------- .nv.info                  --------------------------
	.section	.nv.info,"",@"SHT_CUDA_INFO"
	.align	4


	//----- nvinfo : EIATTR_REGCOUNT
	.align		4
        /*0000*/ 	.byte	0x04, 0x2f
        /*0002*/ 	.short	(.L_2 - .L_1)
	.align		4
.L_1:
        /*0004*/ 	.word	index@(_Z11convolutionPKfPfiiii)
        /*0008*/ 	.word	0x0000001f


	//----- nvinfo : EIATTR_FRAME_SIZE
	.align		4
.L_2:
        /*000c*/ 	.byte	0x04, 0x11
        /*000e*/ 	.short	(.L_4 - .L_3)
	.align		4
.L_3:
        /*0010*/ 	.word	index@(_Z11convolutionPKfPfiiii)
        /*0014*/ 	.word	0x00000000


	//----- nvinfo : EIATTR_MIN_STACK_SIZE
	.align		4
.L_4:
        /*0018*/ 	.byte	0x04, 0x12
        /*001a*/ 	.short	(.L_6 - .L_5)
	.align		4
.L_5:
        /*001c*/ 	.word	index@(_Z11convolutionPKfPfiiii)
        /*0020*/ 	.word	0x00000000
.L_6:


//--------------------- .nv.compat                --------------------------
	.section	.nv.compat,"",@"SHT_CUDA_COMPAT_INFO"
	.align	4
        /*0000*/ 	.byte	0x02, 0x09, 0x00, 0x00, 0x02, 0x02, 0x01, 0x00, 0x02, 0x05, 0x05, 0x00, 0x03, 0x07, 0x01, 0x01
        /*0010*/ 	.byte	0x02, 0x03, 0x00, 0x00, 0x02, 0x06, 0x01, 0x00, 0x04, 0x0b, 0x08, 0x00, 0x09, 0x00, 0x00, 0x00
        /*0020*/ 	.byte	0x00, 0x00, 0x00, 0x00


//--------------------- .nv.info._Z11convolutionPKfPfiiii --------------------------
	.section	.nv.info._Z11convolutionPKfPfiiii,"",@"SHT_CUDA_INFO"
	.sectionflags	@""
	.align	4


	//----- nvinfo : EIATTR_CUDA_API_VERSION
	.align		4
        /*0000*/ 	.byte	0x04, 0x37
        /*0002*/ 	.short	(.L_8 - .L_7)
.L_7:
        /*0004*/ 	.word	0x00000082


	//----- nvinfo : EIATTR_KPARAM_INFO
	.align		4
.L_8:
        /*0008*/ 	.byte	0x04, 0x17
        /*000a*/ 	.short	(.L_10 - .L_9)
.L_9:
        /*000c*/ 	.word	0x00000000
        /*0010*/ 	.short	0x0005
        /*0012*/ 	.short	0x001c
        /*0014*/ 	.byte	0x00, 0xf0, 0x11, 0x00


	//----- nvinfo : EIATTR_KPARAM_INFO
	.align		4
.L_10:
        /*0018*/ 	.byte	0x04, 0x17
        /*001a*/ 	.short	(.L_12 - .L_11)
.L_11:
        /*001c*/ 	.word	0x00000000
        /*0020*/ 	.short	0x0004
        /*0022*/ 	.short	0x0018
        /*0024*/ 	.byte	0x00, 0xf0, 0x11, 0x00


	//----- nvinfo : EIATTR_KPARAM_INFO
	.align		4
.L_12:
        /*0028*/ 	.byte	0x04, 0x17
        /*002a*/ 	.short	(.L_14 - .L_13)
.L_13:
        /*002c*/ 	.word	0x00000000
        /*0030*/ 	.short	0x0003
        /*0032*/ 	.short	0x0014
        /*0034*/ 	.byte	0x00, 0xf0, 0x11, 0x00


	//----- nvinfo : EIATTR_KPARAM_INFO
	.align		4
.L_14:
        /*0038*/ 	.byte	0x04, 0x17
        /*003a*/ 	.short	(.L_16 - .L_15)
.L_15:
        /*003c*/ 	.word	0x00000000
        /*0040*/ 	.short	0x0002
        /*0042*/ 	.short	0x0010
        /*0044*/ 	.byte	0x00, 0xf0, 0x11, 0x00


	//----- nvinfo : EIATTR_KPARAM_INFO
	.align		4
.L_16:
        /*0048*/ 	.byte	0x04, 0x17
        /*004a*/ 	.short	(.L_18 - .L_17)
.L_17:
        /*004c*/ 	.word	0x00000000
        /*0050*/ 	.short	0x0001
        /*0052*/ 	.short	0x0008
        /*0054*/ 	.byte	0x00, 0xf5, 0x21, 0x00


	//----- nvinfo : EIATTR_KPARAM_INFO
	.align		4
.L_18:
        /*0058*/ 	.byte	0x04, 0x17
        /*005a*/ 	.short	(.L_20 - .L_19)
.L_19:
        /*005c*/ 	.word	0x00000000
        /*0060*/ 	.short	0x0000
        /*0062*/ 	.short	0x0000
        /*0064*/ 	.byte	0x00, 0xf5, 0x21, 0x00


	//----- nvinfo : EIATTR_SPARSE_MMA_MASK
	.align		4
.L_20:
        /*0068*/ 	.byte	0x03, 0x50
        /*006a*/ 	.short	0x0000


	//----- nvinfo : EIATTR_MAXREG_COUNT
	.align		4
        /*006c*/ 	.byte	0x03, 0x1b
        /*006e*/ 	.short	0x00ff


	//----- nvinfo : EIATTR_NUM_BARRIERS
	.align		4
        /*0070*/ 	.byte	0x02, 0x4c
        /*0072*/ 	.byte	0x01
	.zero		1


	//----- nvinfo : EIATTR_MERCURY_ISA_VERSION
	.align		4
        /*0074*/ 	.byte	0x03, 0x5f
        /*0076*/ 	.short	0x0101


	//----- nvinfo : EIATTR_VRC_CTA_INIT_COUNT
	.align		4
        /*0078*/ 	.byte	0x02, 0x4a
	.zero		1
	.zero		1


	//----- nvinfo : EIATTR_EXIT_INSTR_OFFSETS
	.align		4
        /*007c*/ 	.byte	0x04, 0x1c
        /*007e*/ 	.short	(.L_22 - .L_21)


	//   ....[0]....
.L_21:
        /*0080*/ 	.word	0x00000820


	//   ....[1]....
        /*0084*/ 	.word	0x00000f80


	//----- nvinfo : EIATTR_CRS_STACK_SIZE
	.align		4
.L_22:
        /*0088*/ 	.byte	0x04, 0x1e
        /*008a*/ 	.short	(.L_24 - .L_23)
.L_23:
        /*008c*/ 	.word	0x00000000


	//----- nvinfo : EIATTR_CBANK_PARAM_SIZE
	.align		4
.L_24:
        /*0090*/ 	.byte	0x03, 0x19
        /*0092*/ 	.short	0x0020


	//----- nvinfo : EIATTR_PARAM_CBANK
	.align		4
        /*0094*/ 	.byte	0x04, 0x0a
        /*0096*/ 	.short	(.L_26 - .L_25)
	.align		4
.L_25:
        /*0098*/ 	.word	index@(.nv.constant0._Z11convolutionPKfPfiiii)
        /*009c*/ 	.short	0x0380
        /*009e*/ 	.short	0x0020


	//----- nvinfo : EIATTR_SW_WAR
	.align		4
.L_26:
        /*00a0*/ 	.byte	0x04, 0x36
        /*00a2*/ 	.short	(.L_28 - .L_27)
.L_27:
        /*00a4*/ 	.word	0x00000008
.L_28:


//--------------------- .nv.callgraph             --------------------------
	.section	.nv.callgraph,"",@"SHT_CUDA_CALLGRAPH"
	.align	4
	.sectionentsize	8
	.align		4
        /*0000*/ 	.word	0x00000000
	.align		4
        /*0004*/ 	.word	0xffffffff
	.align		4
        /*0008*/ 	.word	0x00000000
	.align		4
        /*000c*/ 	.word	0xfffffffe
	.align		4
        /*0010*/ 	.word	0x00000000
	.align		4
        /*0014*/ 	.word	0xfffffffd
	.align		4
        /*0018*/ 	.word	0x00000000
	.align		4
        /*001c*/ 	.word	0xfffffffc


//--------------------- .nv.constant3             --------------------------
	.section	.nv.constant3,"a",@progbits
	.align	4
.nv.constant3:
	.type		c_kernel,@object
	.size		c_kernel,(.L_0 - c_kernel)
c_kernel:
	.zero		4096
.L_0:


//--------------------- .text._Z11convolutionPKfPfiiii --------------------------
	.section	.text._Z11convolutionPKfPfiiii,"ax",@progbits
	.align	128
        .global         _Z11convolutionPKfPfiiii
        .type           _Z11convolutionPKfPfiiii,@function
        .size           _Z11convolutionPKfPfiiii,(.L_x_20 - _Z11convolutionPKfPfiiii)
        .other          _Z11convolutionPKfPfiiii,@"STO_CUDA_ENTRY STV_DEFAULT"
_Z11convolutionPKfPfiiii:
.text._Z11convolutionPKfPfiiii:
[----:B------:R-:W-:Y:S01]  /*0000*/  LDC R1, c[0x0][0x37c] ;  /* 0x0000df00ff017b82 */ /* 0x000fe20000000800 */
[----:B------:R-:W0:Y:S07]  /*0010*/  S2R R19, SR_TID.Y ;  /* 0x0000000000137919 */ /* 0x000e2e0000002200 */
[----:B------:R-:W1:Y:S01]  /*0020*/  LDC.64 R8, c[0x0][0x398] ;  /* 0x0000e600ff087b82 */ /* 0x000e620000000a00 */
[----:B------:R-:W2:Y:S01]  /*0030*/  LDCU UR4, c[0x0][0x394] ;  /* 0x00007280ff0477ac */ /* 0x000ea20008000800 */
[----:B------:R-:W-:Y:S01]  /*0040*/  BSSY.RECONVERGENT B2, `(.L_x_0) ;  /* 0x0000077000027945 */ /* 0x000fe20003800200 */
[----:B------:R-:W3:Y:S01]  /*0050*/  S2R R15, SR_CTAID.X ;  /* 0x00000000000f7919 */ /* 0x000ee20000002500 */
[----:B------:R-:W4:Y:S01]  /*0060*/  LDCU.64 UR14, c[0x0][0x358] ;  /* 0x00006b00ff0e77ac */ /* 0x000f220008000a00 */
[----:B------:R-:W5:Y:S01]  /*0070*/  S2R R18, SR_CTAID.Y ;  /* 0x0000000000127919 */ /* 0x000f620000002600 */
[----:B------:R-:W4:Y:S01]  /*0080*/  S2R R17, SR_TID.X ;  /* 0x0000000000117919 */ /* 0x000f220000002100 */
[----:B-1----:R-:W-:Y:S01]  /*0090*/  VIADD R16, R8, 0x1f ;  /* 0x0000001f08107836 */ /* 0x002fe20000000000 */
[----:B--2---:R-:W-:-:S02]  /*00a0*/  IADD3 R12, PT, PT, -R9, UR4, RZ ;  /* 0x00000004090c7c10 */ /* 0x004fc4000fffe1ff */
[----:B------:R-:W-:Y:S02]  /*00b0*/  IADD3 R14, PT, PT, R9, 0x1f, RZ ;  /* 0x0000001f090e7810 */ /* 0x000fe40007ffe0ff */
[----:B0-----:R-:W-:Y:S01]  /*00c0*/  ISETP.GE.AND P0, PT, R19, R16, PT ;  /* 0x000000101300720c */ /* 0x001fe20003f06270 */
[----:B---3--:R-:W-:Y:S02]  /*00d0*/  IMAD.SHL.U32 R15, R15, 0x20, RZ ;  /* 0x000000200f0f7824 */ /* 0x008fe400078e00ff */
[----:B-----5:R-:W-:Y:S02]  /*00e0*/  IMAD R13, R18, 0x20, R19 ;  /* 0x00000020120d7824 */ /* 0x020fe400078e0213 */
[----:B----4-:R-:W-:-:S08]  /*00f0*/  IMAD.IADD R11, R15, 0x1, R17 ;  /* 0x000000010f0b7824 */ /* 0x010fd000078e0211 */
[----:B------:R-:W-:Y:S05]  /*0100*/  @P0 BRA `(.L_x_1) ;  /* 0x0000000400a80947 */ /* 0x000fea0003800000 */
[----:B------:R-:W-:Y:S01]  /*0110*/  IADD3 R10, P0, PT, R15, R17, RZ ;  /* 0x000000110f0a7210 */ /* 0x000fe20007f1e0ff */
[----:B------:R-:W-:Y:S01]  /*0120*/  IMAD.MOV.U32 R7, RZ, RZ, R19 ;  /* 0x000000ffff077224 */ /* 0x000fe200078e0013 */
[----:B------:R-:W-:Y:S02]  /*0130*/  SHF.R.S32.HI R8, RZ, 0x1f, R15 ;  /* 0x0000001fff087819 */ /* 0x000fe4000001140f */
[----:B------:R-:W-:-:S03]  /*0140*/  IADD3 R9, PT, PT, -R17, 0x1e, R9 ;  /* 0x0000001e11097810 */ /* 0x000fc60007ffe109 */
[----:B------:R-:W-:Y:S01]  /*0150*/  IMAD.X R6, RZ, RZ, R8, P0 ;  /* 0x000000ffff067224 */ /* 0x000fe200000e0608 */
[----:B------:R-:W-:-:S07]  /*0160*/  LOP3.LUT R21, R9, 0x60, RZ, 0xc0, !PT ;  /* 0x0000006009157812 */ /* 0x000fce00078ec0ff */
.L_x_11:
[----:B------:R-:W-:Y:S01]  /*0170*/  ISETP.GE.AND P0, PT, R17, R14, PT ;  /* 0x0000000e1100720c */ /* 0x000fe20003f06270 */
[----:B------:R-:W-:-:S12]  /*0180*/  BSSY.RECONVERGENT B1, `(.L_x_2) ;  /* 0x000005f000017945 */ /* 0x000fd80003800200 */
[----:B012---:R-:W-:Y:S05]  /*0190*/  @P0 BRA `(.L_x_3) ;  /* 0x0000000400740947 */ /* 0x007fea0003800000 */
[----:B------:R-:W0:Y:S01]  /*01a0*/  LDC R4, c[0x0][0x394] ;  /* 0x0000e500ff047b82 */ /* 0x000e220000000800 */
[----:B------:R-:W-:Y:S01]  /*01b0*/  ISETP.NE.AND P0, PT, R21, 0x60, PT ;  /* 0x000000601500780c */ /* 0x000fe20003f05270 */
[----:B------:R-:W-:Y:S01]  /*01c0*/  BSSY.RECONVERGENT B0, `(.L_x_4) ;  /* 0x0000030000007945 */ /* 0x000fe20003800200 */
[-C--:B------:R-:W-:Y:S01]  /*01d0*/  LEA R5, R18, R7.reuse, 0x5 ;  /* 0x0000000712057211 */ /* 0x080fe200078e28ff */
[----:B------:R-:W-:Y:S02]  /*01e0*/  IMAD R0, R14, R7, RZ ;  /* 0x000000070e007224 */ /* 0x000fe400078e02ff */
[----:B------:R-:W-:Y:S02]  /*01f0*/  IMAD.MOV.U32 R23, RZ, RZ, R17 ;  /* 0x000000ffff177224 */ /* 0x000fe400078e0011 */
[----:B0-----:R-:W-:-:S06]  /*0200*/  IMAD R20, R5, R4, RZ ;  /* 0x0000000405147224 */ /* 0x001fcc00078e02ff */
[----:B------:R-:W-:Y:S05]  /*0210*/  @!P0 BRA `(.L_x_5) ;  /* 0x0000000000a88947 */ /* 0x000fea0003800000 */
[----:B------:R-:W0:Y:S01]  /*0220*/  LDCU UR4, c[0x0][0x390] ;  /* 0x00007200ff0477ac */ /* 0x000e220008000800 */
[----:B------:R-:W-:Y:S01]  /*0230*/  HFMA2 R25, -RZ, RZ, 0, 0 ;  /* 0x00000000ff197431 */ /* 0x000fe200000001ff */
[----:B0-----:R-:W-:-:S04]  /*0240*/  ISETP.GE.AND P0, PT, R5, UR4, PT ;  /* 0x0000000405007c0c */ /* 0x001fc8000bf06270 */
[----:B------:R-:W-:-:S13]  /*0250*/  ISETP.GE.OR P1, PT, R11, R4, P0 ;  /* 0x000000040b00720c */ /* 0x000fda0000726670 */
[----:B------:R-:W0:Y:S01]  /*0260*/  @!P1 LDC.64 R2, c[0x0][0x380] ;  /* 0x0000e000ff029b82 */ /* 0x000e220000000a00 */
[----:B------:R-:W-:-:S04]  /*0270*/  @!P1 IMAD.IADD R23, R11, 0x1, R20 ;  /* 0x000000010b179824 */ /* 0x000fc800078e0214 */
[----:B0-----:R-:W-:-:S05]  /*0280*/  @!P1 IMAD.WIDE R2, R23, 0x4, R2 ;  /* 0x0000000417029825 */ /* 0x001fca00078e0202 */
[----:B------:R-:W2:Y:S01]  /*0290*/  @!P1 LDG.E R25, desc[UR14][R2.64] ;  /* 0x0000000e02199981 */ /* 0x000ea2000c1e1900 */
[----:B------:R-:W0:Y:S01]  /*02a0*/  S2UR UR5, SR_CgaCtaId ;  /* 0x00000000000579c3 */ /* 0x000e220000008800 */
[----:B------:R-:W-:Y:S01]  /*02b0*/  UMOV UR4, 0x400 ;  /* 0x0000040000047882 */ /* 0x000fe20000000000 */
[----:B------:R-:W-:Y:S01]  /*02c0*/  IMAD.IADD R22, R0, 0x1, R17 ;  /* 0x0000000100167824 */ /* 0x000fe200078e0211 */
[----:B------:R-:W-:Y:S01]  /*02d0*/  ISETP.NE.AND P1, PT, R21, RZ, PT ;  /* 0x000000ff1500720c */ /* 0x000fe20003f25270 */
[----:B------:R-:W-:Y:S01]  /*02e0*/  VIADD R23, R17, 0x20 ;  /* 0x0000002011177836 */ /* 0x000fe20000000000 */
[----:B0-----:R-:W-:-:S06]  /*02f0*/  ULEA UR4, UR5, UR4, 0x18 ;  /* 0x0000000405047291 */ /* 0x001fcc000f8ec0ff */
[----:B------:R-:W-:-:S05]  /*0300*/  LEA R22, R22, UR4, 0x2 ;  /* 0x0000000416167c11 */ /* 0x000fca000f8e10ff */
[----:B--2---:R0:W-:Y:S01]  /*0310*/  STS [R22], R25 ;  /* 0x0000001916007388 */ /* 0x0041e20000000800 */
[----:B------:R-:W-:Y:S05]  /*0320*/  @!P1 BRA `(.L_x_5) ;  /* 0x0000000000649947 */ /* 0x000fea0003800000 */
[----:B------:R-:W1:Y:S01]  /*0330*/  LDCU.64 UR4, c[0x0][0x380] ;  /* 0x00007000ff0477ac */ /* 0x000e620008000a00 */
[C---:B------:R-:W-:Y:S01]  /*0340*/  IADD3 R23, P1, PT, R20.reuse, R10, RZ ;  /* 0x0000000a14177210 */ /* 0x040fe20007f3e0ff */
[----:B------:R-:W-:Y:S01]  /*0350*/  BSSY.RECONVERGENT B3, `(.L_x_6) ;  /* 0x0000009000037945 */ /* 0x000fe20003800200 */
[----:B------:R-:W-:Y:S01]  /*0360*/  IADD3 R3, PT, PT, R11, 0x20, RZ ;  /* 0x000000200b037810 */ /* 0x000fe20007ffe0ff */
[----:B0-----:R-:W-:Y:S01]  /*0370*/  IMAD.MOV.U32 R25, RZ, RZ, RZ ;  /* 0x000000ffff197224 */ /* 0x001fe200078e00ff */
[----:B------:R-:W-:Y:S02]  /*0380*/  LEA.HI.X.SX32 R24, R20, R6, 0x1, P1 ;  /* 0x0000000614187211 */ /* 0x000fe400008f0eff */
[----:B------:R-:W-:Y:S02]  /*0390*/  ISETP.GE.OR P1, PT, R3, R4, P0 ;  /* 0x000000040300720c */ /* 0x000fe40000726670 */
[----:B-1----:R-:W-:-:S04]  /*03a0*/  LEA R2, P2, R23, UR4, 0x2 ;  /* 0x0000000417027c11 */ /* 0x002fc8000f8410ff */
[----:B------:R-:W-:-:S07]  /*03b0*/  LEA.HI.X R3, R23, UR5, R24, 0x2, P2 ;  /* 0x0000000517037c11 */ /* 0x000fce00090f1418 */
[----:B------:R-:W-:Y:S05]  /*03c0*/  @P1 BRA `(.L_x_7) ;  /* 0x0000000000041947 */ /* 0x000fea0003800000 */
[----:B------:R0:W5:Y:S02]  /*03d0*/  LDG.E R25, desc[UR14][R2.64+0x80] ;  /* 0x0000800e02197981 */ /* 0x000164000c1e1900 */
.L_x_7:
[----:B------:R-:W-:Y:S05]  /*03e0*/  BSYNC.RECONVERGENT B3 ;  /* 0x0000000000037941 */ /* 0x000fea0003800200 */
.L_x_6:
[----:B-----5:R1:W-:Y:S01]  /*03f0*/  STS [R22+0x80], R25 ;  /* 0x0000801916007388 */ /* 0x0203e20000000800 */
[----:B------:R-:W-:Y:S01]  /*0400*/  ISETP.NE.AND P1, PT, R21, 0x20, PT ;  /* 0x000000201500780c */ /* 0x000fe20003f25270 */
[----:B------:R-:W-:-:S12]  /*0410*/  VIADD R23, R17, 0x40 ;  /* 0x0000004011177836 */ /* 0x000fd80000000000 */
[----:B-1----:R-:W-:Y:S05]  /*0420*/  @!P1 BRA `(.L_x_5) ;  /* 0x0000000000249947 */ /* 0x002fea0003800000 */
[----:B------:R-:W-:Y:S01]  /*0430*/  IADD3 R23, PT, PT, R11, 0x40, RZ ;  /* 0x000000400b177810 */ /* 0x000fe20007ffe0ff */
[----:B------:R-:W-:Y:S01]  /*0440*/  BSSY.RECONVERGENT B3, `(.L_x_8) ;  /* 0x0000005000037945 */ /* 0x000fe20003800200 */
[----:B------:R-:W-:Y:S02]  /*0450*/  IMAD.MOV.U32 R25, RZ, RZ, RZ ;  /* 0x000000ffff197224 */ /* 0x000fe400078e00ff */
[----:B------:R-:W-:-:S13]  /*0460*/  ISETP.GE.OR P0, PT, R23, R4, P0 ;  /* 0x000000041700720c */ /* 0x000fda0000706670 */
[----:B------:R-:W-:Y:S05]  /*0470*/  @P0 BRA `(.L_x_9) ;  /* 0x0000000000040947 */ /* 0x000fea0003800000 */
[----:B------:R1:W5:Y:S02]  /*0480*/  LDG.E R25, desc[UR14][R2.64+0x100] ;  /* 0x0001000e02197981 */ /* 0x000364000c1e1900 */
.L_x_9:
[----:B------:R-:W-:Y:S05]  /*0490*/  BSYNC.RECONVERGENT B3 ;  /* 0x0000000000037941 */ /* 0x000fea0003800200 */
.L_x_8:
[----:B-----5:R2:W-:Y:S01]  /*04a0*/  STS [R22+0x100], R25 ;  /* 0x0001001916007388 */ /* 0x0205e20000000800 */
[----:B------:R-:W-:-:S07]  /*04b0*/  VIADD R23, R17, 0x60 ;  /* 0x0000006011177836 */ /* 0x000fce0000000000 */
.L_x_5:
[----:B------:R-:W-:Y:S05]  /*04c0*/  BSYNC.RECONVERGENT B0 ;  /* 0x0000000000007941 */ /* 0x000fea0003800200 */
.L_x_4:
[----:B------:R-:W-:-:S13]  /*04d0*/  ISETP.GE.U32.AND P0, PT, R9, 0x60, PT ;  /* 0x000000600900780c */ /* 0x000fda0003f06070 */
[----:B------:R-:W-:Y:S05]  /*04e0*/  @!P0 BRA `(.L_x_3) ;  /* 0x0000000000a08947 */ /* 0x000fea0003800000 */
[----:B------:R-:W3:Y:S01]  /*04f0*/  LDCU UR4, c[0x0][0x390] ;  /* 0x00007200ff0477ac */ /* 0x000ee20008000800 */
[----:B0-2---:R-:W-:Y:S02]  /*0500*/  SHF.R.S32.HI R25, RZ, 0x1f, R20 ;  /* 0x0000001fff197819 */ /* 0x005fe40000011414 */
[----:B---3--:R-:W-:-:S13]  /*0510*/  ISETP.GE.AND P0, PT, R5, UR4, PT ;  /* 0x0000000405007c0c */ /* 0x008fda000bf06270 */
.L_x_10:
[----:B0-----:R-:W0:Y:S01]  /*0520*/  LDCU UR4, c[0x0][0x394] ;  /* 0x00007280ff0477ac */ /* 0x001e220008000800 */
[-C--:B------:R-:W-:Y:S02]  /*0530*/  IADD3 R27, PT, PT, R15, R23.reuse, RZ ;  /* 0x000000170f1b7210 */ /* 0x080fe40007ffe0ff */
[----:B-1----:R-:W-:Y:S01]  /*0540*/  SHF.R.S32.HI R2, RZ, 0x1f, R23 ;  /* 0x0000001fff027819 */ /* 0x002fe20000011417 */
[----:B------:R-:W1:Y:S01]  /*0550*/  LDCU.64 UR6, c[0x0][0x380] ;  /* 0x00007000ff0677ac */ /* 0x000e620008000a00 */
[----:B------:R-:W-:Y:S01]  /*0560*/  IADD3 R3, P2, P3, R20, R23, R15 ;  /* 0x0000001714037210 */ /* 0x000fe20007b5e00f */
[----:B------:R-:W-:-:S03]  /*0570*/  VIADD R24, R27, 0x20 ;  /* 0x000000201b187836 */ /* 0x000fc60000000000 */
[----:B------:R-:W-:Y:S02]  /*0580*/  IADD3.X R22, PT, PT, R25, R2, R8, P2, P3 ;  /* 0x0000000219167210 */ /* 0x000fe400017e6408 */
[----:B0-----:R-:W-:Y:S02]  /*0590*/  ISETP.GE.OR P1, PT, R27, UR4, P0 ;  /* 0x000000041b007c0c */ /* 0x001fe40008726670 */
[----:B-1----:R-:W-:-:S04]  /*05a0*/  LEA R2, P2, R3, UR6, 0x2 ;  /* 0x0000000603027c11 */ /* 0x002fc8000f8410ff */
[----:B------:R-:W-:Y:S01]  /*05b0*/  LEA.HI.X R3, R3, UR7, R22, 0x2, P2 ;  /* 0x0000000703037c11 */ /* 0x000fe200090f1416 */
[C---:B------:R-:W-:Y:S01]  /*05c0*/  VIADD R22, R27.reuse, 0x40 ;  /* 0x000000401b167836 */ /* 0x040fe20000000000 */
[----:B------:R-:W-:Y:S02]  /*05d0*/  ISETP.GE.OR P2, PT, R24, UR4, P0 ;  /* 0x0000000418007c0c */ /* 0x000fe40008746670 */
[----:B------:R-:W-:-:S03]  /*05e0*/  IADD3 R24, PT, PT, R27, 0x60, RZ ;  /* 0x000000601b187810 */ /* 0x000fc60007ffe0ff */
[----:B------:R-:W0:Y:S01]  /*05f0*/  @!P1 LDC.64 R4, c[0x0][0x380] ;  /* 0x0000e000ff049b82 */ /* 0x000e220000000a00 */
[----:B------:R-:W-:Y:S01]  /*0600*/  ISETP.GE.OR P3, PT, R22, UR4, P0 ;  /* 0x0000000416007c0c */ /* 0x000fe20008766670 */
[----:B------:R-:W-:Y:S01]  /*0610*/  @!P1 IMAD.IADD R27, R20, 0x1, R27 ;  /* 0x00000001141b9824 */ /* 0x000fe200078e021b */
[----:B------:R-:W-:Y:S01]  /*0620*/  ISETP.GE.OR P4, PT, R24, UR4, P0 ;  /* 0x0000000418007c0c */ /* 0x000fe20008786670 */
[----:B------:R-:W-:Y:S01]  /*0630*/  IMAD.MOV.U32 R22, RZ, RZ, RZ ;  /* 0x000000ffff167224 */ /* 0x000fe200078e00ff */
[----:B------:R-:W-:-:S11]  /*0640*/  MOV R28, RZ ;  /* 0x000000ff001c7202 */ /* 0x000fd60000000f00 */
[----:B------:R-:W2:Y:S01]  /*0650*/  @!P4 LDG.E R28, desc[UR14][R2.64+0x180] ;  /* 0x0001800e021cc981 */ /* 0x000ea2000c1e1900 */
[----:B0-----:R-:W-:Y:S01]  /*0660*/  @!P1 IMAD.WIDE R4, R27, 0x4, R4 ;  /* 0x000000041b049825 */ /* 0x001fe200078e0204 */
[----:B------:R-:W-:-:S04]  /*0670*/  CS2R R26, SRZ ;  /* 0x00000000001a7805 */ /* 0x000fc8000001ff00 */
[----:B------:R0:W3:Y:S04]  /*0680*/  @!P1 LDG.E R22, desc[UR14][R4.64] ;  /* 0x0000000e04169981 */ /* 0x0000e8000c1e1900 */
[----:B------:R-:W4:Y:S04]  /*0690*/  @!P2 LDG.E R26, desc[UR14][R2.64+0x80] ;  /* 0x0000800e021aa981 */ /* 0x000f28000c1e1900 */
[----:B------:R-:W5:Y:S01]  /*06a0*/  @!P3 LDG.E R27, desc[UR14][R2.64+0x100] ;  /* 0x0001000e021bb981 */ /* 0x000f62000c1e1900 */
[----:B------:R-:W1:Y:S01]  /*06b0*/  S2UR UR5, SR_CgaCtaId ;  /* 0x00000000000579c3 */ /* 0x000e620000008800 */
[----:B------:R-:W-:Y:S01]  /*06c0*/  UMOV UR4, 0x400 ;  /* 0x0000040000047882 */ /* 0x000fe20000000000 */
[----:B------:R-:W-:-:S02]  /*06d0*/  IMAD.IADD R24, R0, 0x1, R23 ;  /* 0x0000000100187824 */ /* 0x000fc400078e0217 */
[----:B------:R-:W-:Y:S01]  /*06e0*/  VIADD R23, R23, 0x80 ;  /* 0x0000008017177836 */ /* 0x000fe20000000000 */
[----:B-1----:R-:W-:-:S06]  /*06f0*/  ULEA UR4, UR5, UR4, 0x18 ;  /* 0x0000000405047291 */ /* 0x002fcc000f8ec0ff */
[----:B0-----:R-:W-:Y:S02]  /*0700*/  LEA R5, R24, UR4, 0x2 ;  /* 0x0000000418057c11 */ /* 0x001fe4000f8e10ff */
[----:B------:R-:W-:-:S03]  /*0710*/  ISETP.GE.AND P1, PT, R23, R14, PT ;  /* 0x0000000e1700720c */ /* 0x000fc60003f26270 */
[----:B--2---:R0:W-:Y:S04]  /*0720*/  STS [R5+0x180], R28 ;  /* 0x0001801c05007388 */ /* 0x0041e80000000800 */
[----:B---3--:R0:W-:Y:S04]  /*0730*/  STS [R5], R22 ;  /* 0x0000001605007388 */ /* 0x0081e80000000800 */
[----:B----4-:R0:W-:Y:S04]  /*0740*/  STS [R5+0x80], R26 ;  /* 0x0000801a05007388 */ /* 0x0101e80000000800 */
[----:B-----5:R0:W-:Y:S01]  /*0750*/  STS [R5+0x100], R27 ;  /* 0x0001001b05007388 */ /* 0x0201e20000000800 */
[----:B------:R-:W-:Y:S05]  /*0760*/  @!P1 BRA `(.L_x_10) ;  /* 0xfffffffc006c9947 */ /* 0x000fea000383ffff */
.L_x_3:
[----:B------:R-:W-:Y:S05]  /*0770*/  BSYNC.RECONVERGENT B1 ;  /* 0x0000000000017941 */ /* 0x000fea0003800200 */
.L_x_2:
[----:B------:R-:W-:-:S04]  /*0780*/  IADD3 R7, PT, PT, R7, 0x20, RZ ;  /* 0x0000002007077810 */ /* 0x000fc80007ffe0ff */
[----:B------:R-:W-:-:S13]  /*0790*/  ISETP.GE.AND P0, PT, R7, R16, PT ;  /* 0x000000100700720c */ /* 0x000fda0003f06270 */
[----:B------:R-:W-:Y:S05]  /*07a0*/  @!P0 BRA `(.L_x_11) ;  /* 0xfffffff800708947 */ /* 0x000fea000383ffff */
.L_x_1:
[----:B------:R-:W-:Y:S05]  /*07b0*/  BSYNC.RECONVERGENT B2 ;  /* 0x0000000000027941 */ /* 0x000fea0003800200 */
.L_x_0:
[----:B------:R-:W3:Y:S01]  /*07c0*/  LDCU UR4, c[0x0][0x390] ;  /* 0x00007200ff0477ac */ /* 0x000ee20008000800 */
[----:B------:R-:W-:Y:S01]  /*07d0*/  BAR.SYNC.DEFER_BLOCKING 0x0 ;  /* 0x0000000000007b1d */ /* 0x000fe20000010000 */
[----:B------:R-:W-:-:S05]  /*07e0*/  ISETP.GT.AND P0, PT, R11, R12, PT ;  /* 0x0000000c0b00720c */ /* 0x000fca0003f04270 */
[----:B------:R-:W3:Y:S02]  /*07f0*/  LDCU UR5, c[0x0][0x398] ;  /* 0x00007300ff0577ac */ /* 0x000ee40008000800 */
[----:B---3--:R-:W-:-:S06]  /*0800*/  UIADD3 UR4, UPT, UPT, -UR5, UR4, URZ ;  /* 0x0000000405047290 */ /* 0x008fcc000fffe1ff */
[----:B------:R-:W-:-:S13]  /*0810*/  ISETP.GT.OR P0, PT, R13, UR4, P0 ;  /* 0x000000040d007c0c */ /* 0x000fda0008704670 */
[----:B------:R-:W-:Y:S05]  /*0820*/  @P0 EXIT ;  /* 0x000000000000094d */ /* 0x000fea0003800000 */
[----:B------:R-:W3:Y:S01]  /*0830*/  LDCU UR6, c[0x0][0x39c] ;  /* 0x00007380ff0677ac */ /* 0x000ee20008000800 */
[----:B------:R-:W-:Y:S01]  /*0840*/  IMAD.MOV.U32 R4, RZ, RZ, RZ ;  /* 0x000000ffff047224 */ /* 0x000fe200078e00ff */
[----:B---3--:R-:W-:-:S04]  /*0850*/  UISETP.LT.AND UP0, UPT, UR5, UR6, UPT ;  /* 0x000000060500728c */ /* 0x008fc8000bf01270 */
[----:B------:R-:W-:-:S04]  /*0860*/  USEL UR4, UR5, UR6, UP0 ;  /* 0x0000000605047287 */ /* 0x000fc80008000000 */
[----:B------:R-:W-:-:S09]  /*0870*/  UISETP.GE.AND UP0, UPT, UR4, 0x1, UPT ;  /* 0x000000010400788c */ /* 0x000fd2000bf06270 */
[----:B------:R-:W-:Y:S05]  /*0880*/  BRA.U !UP0, `(.L_x_12) ;  /* 0x0000000508a87547 */ /* 0x000fea000b800000 */
[----:B------:R-:W3:Y:S01]  /*0890*/  S2UR UR5, SR_CgaCtaId ;  /* 0x00000000000579c3 */ /* 0x000ee20000008800 */
[----:B------:R-:W-:Y:S01]  /*08a0*/  UMOV UR4, 0x400 ;  /* 0x0000040000047882 */ /* 0x000fe20000000000 */
[----:B------:R-:W-:Y:S01]  /*08b0*/  ULOP3.LUT UR13, UR6, 0x7, URZ, 0xc0, !UPT ;  /* 0x00000007060d7892 */ /* 0x000fe2000f8ec0ff */
[----:B------:R-:W-:Y:S01]  /*08c0*/  HFMA2 R4, -RZ, RZ, 0, 0 ;  /* 0x00000000ff047431 */ /* 0x000fe200000001ff */
[----:B------:R-:W-:Y:S01]  /*08d0*/  ULOP3.LUT UR7, UR6, 0x7ffffff8, URZ, 0xc0, !UPT ;  /* 0x7ffffff806077892 */ /* 0x000fe2000f8ec0ff */
[----:B------:R-:W-:Y:S01]  /*08e0*/  IMAD.SHL.U32 R0, R14, 0x4, RZ ;  /* 0x000000040e007824 */ /* 0x000fe200078e00ff */
[----:B------:R-:W-:Y:S02]  /*08f0*/  ULOP3.LUT UR6, UR6, 0x3, URZ, 0xc0, !UPT ;  /* 0x0000000306067892 */ /* 0x000fe4000f8ec0ff */
[----:B------:R-:W-:Y:S02]  /*0900*/  UIADD3 UR10, UPT, UPT, -UR7, URZ, URZ ;  /* 0x000000ff070a7290 */ /* 0x000fe4000fffe1ff */
[----:B---3--:R-:W-:-:S02]  /*0910*/  ULEA UR12, UR5, UR4, 0x18 ;  /* 0x00000004050c7291 */ /* 0x008fc4000f8ec0ff */
[----:B------:R-:W-:-:S04]  /*0920*/  UIADD3 UR4, UPT, UPT, UR13, -0x1, URZ ;  /* 0xffffffff0d047890 */ /* 0x000fc8000fffe0ff */
[----:B01----:R-:W-:Y:S01]  /*0930*/  LEA R3, R17, UR12, 0x2 ;  /* 0x0000000c11037c11 */ /* 0x003fe2000f8e10ff */
[----:B------:R-:W-:-:S03]  /*0940*/  UISETP.GE.U32.AND UP0, UPT, UR4, 0x3, UPT ;  /* 0x000000030400788c */ /* 0x000fc6000bf06070 */
[----:B------:R-:W-:Y:S01]  /*0950*/  UMOV UR4, URZ ;  /* 0x000000ff00047c82 */ /* 0x000fe20008000000 */
[----:B------:R-:W-:-:S07]  /*0960*/  VIADD R3, R3, 0x10 ;  /* 0x0000001003037836 */ /* 0x000fce0000000000 */
.L_x_18:
[----:B------:R-:W0:Y:S01]  /*0970*/  LDCU.64 UR20, c[0x0][0x398] ;  /* 0x00007300ff1477ac */ /* 0x000e220008000a00 */
[----:B------:R-:W-:Y:S01]  /*0980*/  VIADD R5, R19, UR4 ;  /* 0x0000000413057c36 */ /* 0x000fe20008000000 */
[----:B------:R-:W-:-:S03]  /*0990*/  UMOV UR5, URZ ;  /* 0x000000ff00057c82 */ /* 0x000fc60008000000 */
[----:B------:R-:W-:Y:S01]  /*09a0*/  IMAD R2, R14, R5, R17 ;  /* 0x000000050e027224 */ /* 0x000fe200078e0211 */
[----:B0-----:R-:W-:Y:S02]  /*09b0*/  UISETP.GE.U32.AND UP2, UPT, UR21, 0x8, UPT ;  /* 0x000000081500788c */ /* 0x001fe4000bf46070 */
[----:B------:R-:W-:Y:S02]  /*09c0*/  UIMAD UR11, UR4, UR21, URZ ;  /* 0x00000015040b72a4 */ /* 0x000fe4000f8e02ff */
[----:B------:R-:W-:-:S04]  /*09d0*/  UIADD3 UR4, UPT, UPT, UR4, 0x1, URZ ;  /* 0x0000000104047890 */ /* 0x000fc8000fffe0ff */
[----:B------:R-:W-:Y:S01]  /*09e0*/  UISETP.NE.AND UP1, UPT, UR4, UR20, UPT ;  /* 0x000000140400728c */ /* 0x000fe2000bf25270 */
[----:B------:R-:W-:Y:S10]  /*09f0*/  BRA.U !UP2, `(.L_x_13) ;  /* 0x000000010a887547 */ /* 0x000ff4000b800000 */
[----:B------:R-:W-:Y:S01]  /*0a00*/  IMAD R5, R0, R5, R3 ;  /* 0x0000000500057224 */ /* 0x000fe200078e0203 */
[----:B------:R-:W-:Y:S01]  /*0a10*/  UMOV UR8, 0x10 ;  /* 0x0000001000087882 */ /* 0x000fe20000000000 */
[----:B------:R-:W-:Y:S01]  /*0a20*/  UMOV UR5, UR10 ;  /* 0x0000000a00057c82 */ /* 0x000fe20008000000 */
[----:B------:R-:W-:-:S12]  /*0a30*/  UIMAD UR8, UR11, 0x4, UR8 ;  /* 0x000000040b0878a4 */ /* 0x000fd8000f8e0208 */
.L_x_14:
[----:B------:R-:W0:Y:S01]  /*0a40*/  LDS R7, [R5+-0x10] ;  /* 0xfffff00005077984 */ /* 0x000e220000000800 */
[----:B------:R-:W0:Y:S03]  /*0a50*/  LDCU UR9, c[0x3][UR8+-0x10] ;  /* 0x00fffe00080977ac */ /* 0x000e260008000800 */
[----:B------:R-:W1:Y:S01]  /*0a60*/  LDS R6, [R5+-0xc] ;  /* 0xfffff40005067984 */ /* 0x000e620000000800 */
[----:B------:R-:W1:Y:S03]  /*0a70*/  LDCU UR16, c[0x3][UR8+-0xc] ;  /* 0x00fffe80081077ac */ /* 0x000e660008000800 */
[----:B------:R-:W3:Y:S01]  /*0a80*/  LDS R9, [R5+-0x8] ;  /* 0xfffff80005097984 */ /* 0x000ee20000000800 */
[----:B------:R-:W3:Y:S03]  /*0a90*/  LDCU UR17, c[0x3][UR8+-0x8] ;  /* 0x00ffff00081177ac */ /* 0x000ee60008000800 */
[----:B------:R-:W4:Y:S01]  /*0aa0*/  LDS R15, [R5+-0x4] ;  /* 0xfffffc00050f7984 */ /* 0x000f220000000800 */
[----:B------:R-:W4:Y:S03]  /*0ab0*/  LDCU UR18, c[0x3][UR8+-0x4] ;  /* 0x00ffff80081277ac */ /* 0x000f260008000800 */
[----:B------:R-:W5:Y:S01]  /*0ac0*/  LDS R21, [R5] ;  /* 0x0000000005157984 */ /* 0x000f620000000800 */
[----:B------:R-:W5:Y:S03]  /*0ad0*/  LDCU UR19, c[0x3][UR8] ;  /* 0x00c00000081377ac */ /* 0x000f660008000800 */
[----:B------:R-:W5:Y:S01]  /*0ae0*/  LDS R23, [R5+0x4] ;  /* 0x0000040005177984 */ /* 0x000f620000000800 */
[----:B------:R-:W-:-:S03]  /*0af0*/  UIADD3 UR5, UPT, UPT, UR5, 0x8, URZ ;  /* 0x0000000805057890 */ /* 0x000fc6000fffe0ff */
[----:B--2---:R-:W2:Y:S01]  /*0b00*/  LDS R25, [R5+0x8] ;  /* 0x0000080005197984 */ /* 0x004ea20000000800 */
[----:B------:R-:W-:-:S03]  /*0b10*/  UISETP.NE.AND UP2, UPT, UR5, URZ, UPT ;  /* 0x000000ff0500728c */ /* 0x000fc6000bf45270 */
[----:B------:R0:W2:Y:S02]  /*0b20*/  LDS R27, [R5+0xc] ;  /* 0x00000c00051b7984 */ /* 0x0000a40000000800 */
[----:B0-----:R-:W-:Y:S01]  /*0b30*/  IADD3 R5, PT, PT, R5, 0x20, RZ ;  /* 0x0000002005057810 */ /* 0x001fe20007ffe0ff */
[----:B------:R-:W-:Y:S01]  /*0b40*/  FFMA R7, R7, UR9, R4 ;  /* 0x0000000907077c23 */ /* 0x000fe20008000004 */
[----:B------:R-:W0:Y:S03]  /*0b50*/  LDCU UR9, c[0x3][UR8+0x4] ;  /* 0x00c00080080977ac */ /* 0x000e260008000800 */
[----:B-1----:R-:W-:Y:S01]  /*0b60*/  FFMA R6, R6, UR16, R7 ;  /* 0x0000001006067c23 */ /* 0x002fe20008000007 */
[----:B------:R-:W2:Y:S03]  /*0b70*/  LDCU UR16, c[0x3][UR8+0x8] ;  /* 0x00c00100081077ac */ /* 0x000ea60008000800 */
[----:B---3--:R-:W-:Y:S01]  /*0b80*/  FFMA R6, R9, UR17, R6 ;  /* 0x0000001109067c23 */ /* 0x008fe20008000006 */
[----:B------:R-:W1:Y:S03]  /*0b90*/  LDCU UR17, c[0x3][UR8+0xc] ;  /* 0x00c00180081177ac */ /* 0x000e660008000800 */
[----:B----4-:R-:W-:Y:S01]  /*0ba0*/  FFMA R6, R15, UR18, R6 ;  /* 0x000000120f067c23 */ /* 0x010fe20008000006 */
[----:B------:R-:W-:-:S03]  /*0bb0*/  UIADD3 UR8, UPT, UPT, UR8, 0x20, URZ ;  /* 0x0000002008087890 */ /* 0x000fc6000fffe0ff */
[----:B-----5:R-:W-:-:S04]  /*0bc0*/  FFMA R6, R21, UR19, R6 ;  /* 0x0000001315067c23 */ /* 0x020fc80008000006 */
[----:B0-----:R-:W-:-:S04]  /*0bd0*/  FFMA R6, R23, UR9, R6 ;  /* 0x0000000917067c23 */ /* 0x001fc80008000006 */
[----:B--2---:R-:W-:-:S04]  /*0be0*/  FFMA R6, R25, UR16, R6 ;  /* 0x0000001019067c23 */ /* 0x004fc80008000006 */
[----:B-1----:R-:W-:Y:S01]  /*0bf0*/  FFMA R4, R27, UR17, R6 ;  /* 0x000000111b047c23 */ /* 0x002fe20008000006 */
[----:B------:R-:W-:Y:S06]  /*0c00*/  BRA.U UP2, `(.L_x_14) ;  /* 0xfffffffd028c7547 */ /* 0x000fec000b83ffff */
[----:B------:R-:W-:-:S05]  /*0c10*/  UMOV UR5, UR7 ;  /* 0x0000000700057c82 */ /* 0x000fca0008000000 */
.L_x_13:
[----:B------:R-:W-:-:S09]  /*0c20*/  UISETP.NE.AND UP2, UPT, UR13, URZ, UPT ;  /* 0x000000ff0d00728c */ /* 0x000fd2000bf45270 */
[----:B------:R-:W-:Y:S05]  /*0c30*/  BRA.U !UP2, `(.L_x_15) ;  /* 0x000000010ab87547 */ /* 0x000fea000b800000 */
[----:B------:R-:W-:Y:S01]  /*0c40*/  UISETP.NE.AND UP2, UPT, UR6, URZ, UPT ;  /* 0x000000ff0600728c */ /* 0x000fe2000bf45270 */
[----:B------:R-:W-:Y:S10]  /*0c50*/  BRA.U !UP0, `(.L_x_16) ;  /* 0x00000001084c7547 */ /* 0x000ff4000b800000 */
[----:B------:R-:W-:Y:S01]  /*0c60*/  VIADD R5, R2, UR5 ;  /* 0x0000000502057c36 */ /* 0x000fe20008000000 */
[----:B------:R-:W-:Y:S02]  /*0c70*/  UIADD3 UR8, UPT, UPT, UR11, UR5, URZ ;  /* 0x000000050b087290 */ /* 0x000fe4000fffe0ff */
[----:B------:R-:W-:Y:S02]  /*0c80*/  UIADD3 UR9, UPT, UPT, UR11, UR5, URZ ;  /* 0x000000050b097290 */ /* 0x000fe4000fffe0ff */
[----:B------:R-:W-:Y:S01]  /*0c90*/  LEA R5, R5, UR12, 0x2 ;  /* 0x0000000c05057c11 */ /* 0x000fe2000f8e10ff */
[----:B------:R-:W-:Y:S02]  /*0ca0*/  USHF.L.U32 UR8, UR8, 0x2, URZ ;  /* 0x0000000208087899 */ /* 0x000fe400080006ff */
[----:B------:R-:W-:Y:S02]  /*0cb0*/  USHF.L.U32 UR9, UR9, 0x2, URZ ;  /* 0x0000000209097899 */ /* 0x000fe400080006ff */
[----:B------:R-:W0:Y:S01]  /*0cc0*/  LDS R7, [R5] ;  /* 0x0000000005077984 */ /* 0x000e220000000800 */
[----:B------:R-:W-:-:S03]  /*0cd0*/  UIADD3 UR5, UPT, UPT, UR5, 0x4, URZ ;  /* 0x0000000405057890 */ /* 0x000fc6000fffe0ff */
[----:B------:R-:W1:Y:S04]  /*0ce0*/  LDS R6, [R5+0x4] ;  /* 0x0000040005067984 */ /* 0x000e680000000800 */
[----:B------:R-:W3:Y:S01]  /*0cf0*/  LDS R9, [R5+0x8] ;  /* 0x0000080005097984 */ /* 0x000ee20000000800 */
[----:B------:R-:W0:Y:S03]  /*0d00*/  LDCU UR8, c[0x3][UR8] ;  /* 0x00c00000080877ac */ /* 0x000e260008000800 */
[----:B------:R-:W4:Y:S01]  /*0d10*/  LDS R15, [R5+0xc] ;  /* 0x00000c00050f7984 */ /* 0x000f220000000800 */
[----:B------:R-:W1:Y:S01]  /*0d20*/  LDCU UR16, c[0x3][UR9+0x4] ;  /* 0x00c00080091077ac */ /* 0x000e620008000800 */
[----:B------:R-:W3:Y:S01]  /*0d30*/  LDCU UR17, c[0x3][UR9+0x8] ;  /* 0x00c00100091177ac */ /* 0x000ee20008000800 */
[----:B------:R-:W4:Y:S01]  /*0d40*/  LDCU UR9, c[0x3][UR9+0xc] ;  /* 0x00c00180090977ac */ /* 0x000f220008000800 */
[----:B0-----:R-:W-:-:S04]  /*0d50*/  FFMA R7, R7, UR8, R4 ;  /* 0x0000000807077c23 */ /* 0x001fc80008000004 */
[----:B-1----:R-:W-:-:S04]  /*0d60*/  FFMA R6, R6, UR16, R7 ;  /* 0x0000001006067c23 */ /* 0x002fc80008000007 */
[----:B---3--:R-:W-:-:S04]  /*0d70*/  FFMA R6, R9, UR17, R6 ;  /* 0x0000001109067c23 */ /* 0x008fc80008000006 */
[----:B----4-:R-:W-:-:S07]  /*0d80*/  FFMA R4, R15, UR9, R6 ;  /* 0x000000090f047c23 */ /* 0x010fce0008000006 */
.L_x_16:
[----:B------:R-:W-:Y:S05]  /*0d90*/  BRA.U !UP2, `(.L_x_15) ;  /* 0x000000010a607547 */ /* 0x000fea000b800000 */
[----:B------:R-:W-:Y:S02]  /*0da0*/  UISETP.NE.AND UP2, UPT, UR6, 0x1, UPT ;  /* 0x000000010600788c */ /* 0x000fe4000bf45270 */
[----:B------:R-:W-:-:S07]  /*0db0*/  ULOP3.LUT UP3, URZ, UR21, 0x1, URZ, 0xc0, !UPT ;  /* 0x0000000115ff7892 */ /* 0x000fce000f86c0ff */
[----:B------:R-:W-:Y:S05]  /*0dc0*/  BRA.U !UP2, `(.L_x_17) ;  /* 0x000000010a347547 */ /* 0x000fea000b800000 */
        /* <DEDUP_REMOVED lines=9> */
[----:B------:R-:W0:Y:S02]  /*0e60*/  LDCU UR8, c[0x3][UR8] ;  /* 0x00c00000080877ac */ /* 0x000e240008000800 */
[----:B------:R-:W1:Y:S01]  /*0e70*/  LDCU UR9, c[0x3][UR9+0x4] ;  /* 0x00c00080090977ac */ /* 0x000e620008000800 */
[----:B0-----:R-:W-:-:S04]  /*0e80*/  FFMA R4, R7, UR8, R4 ;  /* 0x0000000807047c23 */ /* 0x001fc80008000004 */
[----:B-1----:R-:W-:-:S07]  /*0e90*/  FFMA R4, R9, UR9, R4 ;  /* 0x0000000909047c23 */ /* 0x002fce0008000004 */
.L_x_17:
[----:B------:R-:W-:Y:S05]  /*0ea0*/  BRA.U !UP3, `(.L_x_15) ;  /* 0x000000010b1c7547 */ /* 0x000fea000b800000 */
[----:B------:R-:W-:Y:S01]  /*0eb0*/  IADD3 R2, PT, PT, R2, UR5, RZ ;  /* 0x0000000502027c10 */ /* 0x000fe2000fffe0ff */
[----:B------:R-:W-:-:S03]  /*0ec0*/  UIADD3 UR5, UPT, UPT, UR11, UR5, URZ ;  /* 0x000000050b057290 */ /* 0x000fc6000fffe0ff */
[----:B------:R-:W-:Y:S01]  /*0ed0*/  LEA R2, R2, UR12, 0x2 ;  /* 0x0000000c02027c11 */ /* 0x000fe2000f8e10ff */
[----:B------:R-:W-:-:S04]  /*0ee0*/  USHF.L.U32 UR5, UR5, 0x2, URZ ;  /* 0x0000000205057899 */ /* 0x000fc800080006ff */
[----:B------:R-:W0:Y:S08]  /*0ef0*/  LDS R5, [R2] ;  /* 0x0000000002057984 */ /* 0x000e300000000800 */
[----:B------:R-:W0:Y:S02]  /*0f00*/  LDCU UR5, c[0x3][UR5] ;  /* 0x00c00000050577ac */ /* 0x000e240008000800 */
[----:B0-----:R-:W-:-:S07]  /*0f10*/  FFMA R4, R5, UR5, R4 ;  /* 0x0000000505047c23 */ /* 0x001fce0008000004 */
.L_x_15:
[----:B------:R-:W-:Y:S05]  /*0f20*/  BRA.U UP1, `(.L_x_18) ;  /* 0xfffffff901907547 */ /* 0x000fea000b83ffff */
.L_x_12:
[----:B01----:R-:W0:Y:S01]  /*0f30*/  LDC.64 R2, c[0x0][0x388] ;  /* 0x0000e200ff027b82 */ /* 0x003e220000000a00 */
[----:B------:R-:W-:-:S04]  /*0f40*/  IMAD R12, R12, R13, R13 ;  /* 0x0000000d0c0c7224 */ /* 0x000fc800078e020d */
[----:B------:R-:W-:-:S04]  /*0f50*/  IMAD.IADD R11, R11, 0x1, R12 ;  /* 0x000000010b0b7824 */ /* 0x000fc800078e020c */
[----:B0-----:R-:W-:-:S05]  /*0f60*/  IMAD.WIDE R2, R11, 0x4, R2 ;  /* 0x000000040b027825 */ /* 0x001fca00078e0202 */
[----:B------:R-:W-:Y:S01]  /*0f70*/  STG.E desc[UR14][R2.64], R4 ;  /* 0x0000000402007986 */ /* 0x000fe2000c10190e */
[----:B------:R-:W-:Y:S05]  /*0f80*/  EXIT ;  /* 0x000000000000794d */ /* 0x000fea0003800000 */
.L_x_19:
[----:B------:R-:W-:-:S00]  /*0f90*/  BRA `(.L_x_19) ;  /* 0xfffffffc00fc7947 */ /* 0x000fc0000383ffff */
[----:B------:R-:W-:-:S00]  /*0fa0*/  NOP ;  /* 0x0000000000007918 */ /* 0x000fc00000000000 */
        /* <DEDUP_REMOVED lines=13> */
.L_x_20:


//--------------------- .nv.shared._Z11convolutionPKfPfiiii --------------------------
	.section	.nv.shared._Z11convolutionPKfPfiiii,"aw",@nobits
	.sectionflags	@""
	.align	16
	.zero		1024


//--------------------- .nv.shared.reserved.0     --------------------------
	.section	.nv.shared.reserved.0,"aw",@nobits
	.weak		__nv_reservedSMEM_offset_0_alias
	.size		__nv_reservedSMEM_offset_0_alias, 0, 64
	.other		__nv_reservedSMEM_offset_0_alias,@"STO_CUDA_RESERVED_SHARED STV_DEFAULT"
__nv_reservedSMEM_offset_0_alias:
	.zero		0
	.zero		64


//--------------------- .nv.constant0._Z11convolutionPKfPfiiii --------------------------
	.section	.nv.constant0._Z11convolutionPKfPfiiii,"a",@progbits
	.sectionflags	@""
	.align	4
.nv.constant0._Z11convolutionPKfPfiiii:
	.zero		928


//--------------------- SYMBOLS --------------------------

	.type		.nv.reservedSmem.offset0,@object
	.size		.nv.reservedSmem.offset0,0x4
	.type		.nv.reservedSmem.cap,@object
	.size		.nv.reservedSmem.cap,0x4
